//
// Generated by NVIDIA NVVM Compiler
//
// Compiler Build ID: CL-36424714
// Cuda compilation tools, release 13.0, V13.0.88
// Based on NVVM 20.0.0
//

.version 9.0
.target sm_100
.address_size 64

	// .globl	_Z6test01v
.extern .func  (.param .b32 func_retval0) vprintf
(
	.param .b64 vprintf_param_0,
	.param .b64 vprintf_param_1
)
;
.global .align 1 .b8 $str[63] = {84, 104, 101, 32, 98, 108, 111, 99, 107, 32, 73, 68, 32, 105, 115, 32, 37, 100, 32, 45, 45, 45, 32, 84, 104, 101, 32, 116, 104, 114, 101, 97, 100, 32, 73, 68, 32, 105, 115, 32, 37, 100, 32, 45, 45, 45, 32, 84, 104, 101, 32, 119, 97, 114, 112, 32, 73, 68, 32, 37, 100, 10};

.visible .entry _Z6test01v()
{
	.local .align 8 .b8 	__local_depot0[16];
	.reg .b64 	%SP;
	.reg .b64 	%SPL;
	.reg .b32 	%r<6>;
	.reg .b64 	%rd<5>;

	mov.u64 	%SPL, __local_depot0;
	cvta.local.u64 	%SP, %SPL;
	add.u64 	%rd1, %SP, 0;
	add.u64 	%rd2, %SPL, 0;
	mov.u32 	%r1, %tid.x;
	shr.u32 	%r2, %r1, 5;
	mov.u32 	%r3, %ctaid.x;
	st.local.v2.u32 	[%rd2], {%r3, %r1};
	st.local.u32 	[%rd2+8], %r2;
	mov.u64 	%rd3, $str;
	cvta.global.u64 	%rd4, %rd3;
	{ // callseq 0, 0
	.param .b64 param0;
	st.param.b64 	[param0], %rd4;
	.param .b64 param1;
	st.param.b64 	[param1], %rd1;
	.param .b32 retval0;
	call.uni (retval0), 
	vprintf, 
	(
	param0, 
	param1
	);
	ld.param.b32 	%r4, [retval0];
	} // callseq 0
	ret;

}


// ===== COMPILED SASS (sm_100) =====

	.target	sm_100

	.elftype	@"ET_EXEC"


//--------------------- .note.nv.tkinfo           --------------------------
	.section	.note.nv.tkinfo,"",@"SHT_NOTE"
	.sectionflags	@"SHF_NOTE_NV_TKINFO"
	.tkinfo
        /*0018*/ 	.word	0x00000002
        /*0030*/ 	.string	""
        /*0030*/ 	.string	"ptxas"
        /*0030*/ 	.string	"Cuda compilation tools, release 13.0, V13.0.88"
        /*0030*/ 	.string	"Build cuda_13.0.r13.0/compiler.36424714_0"
        /*0030*/ 	.string	"-arch sm_100 -m 64 "



//--------------------- .note.nv.cuinfo           --------------------------
	.section	.note.nv.cuinfo,"",@"SHT_NOTE"
	.sectionflags	@"SHF_NOTE_NV_CUINFO"
        /*0018*/ 	.short	0x0002
        /*001a*/ 	.short	0x0064
        /*001c*/ 	.short	0x0082
	.zero		2


//--------------------- .nv.info                  --------------------------
	.section	.nv.info,"",@"SHT_CUDA_INFO"
	.align	4


	//----- nvinfo : EIATTR_REGCOUNT
	.align		4
        /*0000*/ 	.byte	0x04, 0x2f
        /*0002*/ 	.short	(.L_2 - .L_1)
	.align		4
.L_1:
        /*0004*/ 	.word	index@(_Z6test01v)
        /*0008*/ 	.word	0x00000018


	//----- nvinfo : EIATTR_FRAME_SIZE
	.align		4
.L_2:
        /*000c*/ 	.byte	0x04, 0x11
        /*000e*/ 	.short	(.L_4 - .L_3)
	.align		4
.L_3:
        /*0010*/ 	.word	index@(_Z6test01v)
        /*0014*/ 	.word	0x00000010


	//----- nvinfo : EIATTR_MIN_STACK_SIZE
	.align		4
.L_4:
        /*0018*/ 	.byte	0x04, 0x12
        /*001a*/ 	.short	(.L_6 - .L_5)
	.align		4
.L_5:
        /*001c*/ 	.word	index@(_Z6test01v)
        /*0020*/ 	.word	0x00000010
.L_6:


//--------------------- .nv.compat                --------------------------
	.section	.nv.compat,"",@"SHT_CUDA_COMPAT_INFO"
	.align	4
        /*0000*/ 	.byte	0x02, 0x09, 0x00, 0x00, 0x02, 0x02, 0x01, 0x00, 0x02, 0x05, 0x05, 0x00, 0x03, 0x07, 0x01, 0x01
        /*0010*/ 	.byte	0x02, 0x03, 0x00, 0x00, 0x02, 0x06, 0x01, 0x00, 0x04, 0x0b, 0x08, 0x00, 0x09, 0x00, 0x00, 0x00
        /*0020*/ 	.byte	0x00, 0x00, 0x00, 0x00


//--------------------- .nv.info._Z6test01v       --------------------------
	.section	.nv.info._Z6test01v,"",@"SHT_CUDA_INFO"
	.sectionflags	@""
	.align	4


	//----- nvinfo : EIATTR_CUDA_API_VERSION
	.align		4
        /*0000*/ 	.byte	0x04, 0x37
        /*0002*/ 	.short	(.L_8 - .L_7)
.L_7:
        /*0004*/ 	.word	0x00000082


	//----- nvinfo : EIATTR_SPARSE_MMA_MASK
	.align		4
.L_8:
        /*0008*/ 	.byte	0x03, 0x50
        /*000a*/ 	.short	0x0000


	//----- nvinfo : EIATTR_MAXREG_COUNT
	.align		4
        /*000c*/ 	.byte	0x03, 0x1b
        /*000e*/ 	.short	0x00ff


	//----- nvinfo : EIATTR_EXTERNS
	.align		4
        /*0010*/ 	.byte	0x04, 0x0f
        /*0012*/ 	.short	(.L_10 - .L_9)


	//   ....[0]....
	.align		4
.L_9:
        /*0014*/ 	.word	index@(vprintf)


	//----- nvinfo : EIATTR_MERCURY_ISA_VERSION
	.align		4
.L_10:
        /*0018*/ 	.byte	0x03, 0x5f
        /*001a*/ 	.short	0x0101


	//----- nvinfo : EIATTR_VRC_CTA_INIT_COUNT
	.align		4
        /*001c*/ 	.byte	0x02, 0x4a
	.zero		1
	.zero		1


	//----- nvinfo : EIATTR_SYSCALL_OFFSETS
	.align		4
        /*0020*/ 	.byte	0x04, 0x46
        /*0022*/ 	.short	(.L_12 - .L_11)


	//   ....[0]....
.L_11:
        /*0024*/ 	.word	0x00000110


	//----- nvinfo : EIATTR_EXIT_INSTR_OFFSETS
	.align		4
.L_12:
        /*0028*/ 	.byte	0x04, 0x1c
        /*002a*/ 	.short	(.L_14 - .L_13)


	//   ....[0]....
.L_13:
        /*002c*/ 	.word	0x00000120


	//----- nvinfo : EIATTR_SW_WAR
	.align		4
.L_14:
        /*0030*/ 	.byte	0x04, 0x36
        /*0032*/ 	.short	(.L_16 - .L_15)
.L_15:
        /*0034*/ 	.word	0x00000008
.L_16:


//--------------------- .nv.callgraph             --------------------------
	.section	.nv.callgraph,"",@"SHT_CUDA_CALLGRAPH"
	.align	4
	.sectionentsize	8
	.align		4
        /*0000*/ 	.word	0x00000000
	.align		4
        /*0004*/ 	.word	0xffffffff
	.align		4
        /*0008*/ 	.word	index@(_Z6test01v)
	.align		4
        /*000c*/ 	.word	index@(vprintf)
	.align		4
        /*0010*/ 	.word	0x00000000
	.align		4
        /*0014*/ 	.word	0xfffffffe
	.align		4
        /*0018*/ 	.word	0x00000000
	.align		4
        /*001c*/ 	.word	0xfffffffd
	.align		4
        /*0020*/ 	.word	0x00000000
	.align		4
        /*0024*/ 	.word	0xfffffffc


//--------------------- .nv.constant4             --------------------------
	.section	.nv.constant4,"a",@progbits
	.align	8
	.align		8
.nv.constant4:
        /*0000*/ 	.dword	vprintf
	.align		8
        /*0008*/ 	.dword	$str


//--------------------- .text._Z6test01v          --------------------------
	.section	.text._Z6test01v,"ax",@progbits
	.align	128
        .global         _Z6test01v
        .type           _Z6test01v,@function
        .size           _Z6test01v,(.L_x_2 - _Z6test01v)
        .other          _Z6test01v,@"STO_CUDA_ENTRY STV_DEFAULT"
_Z6test01v:
.text._Z6test01v:
[----:B------:R-:W0:Y:S01]  /*0000*/  LDC R1, c[0x0][0x37c] ;  /* 0x0000df00ff017b82 */ /* 0x000e220000000800 */
[----:B------:R-:W1:Y:S01]  /*0010*/  S2R R9, SR_TID.X ;  /* 0x0000000000097919 */ /* 0x000e620000002100 */
[----:B------:R-:W-:Y:S01]  /*0020*/  MOV R2, 0x0 ;  /* 0x0000000000027802 */ /* 0x000fe20000000f00 */
[----:B0-----:R-:W-:Y:S01]  /*0030*/  VIADD R1, R1, 0xfffffff0 ;  /* 0xfffffff001017836 */ /* 0x001fe20000000000 */
[----:B------:R-:W0:Y:S01]  /*0040*/  LDCU UR4, c[0x0][0x2f8] ;  /* 0x00005f00ff0477ac */ /* 0x000e220008000800 */
[----:B------:R-:W2:Y:S03]  /*0050*/  S2R R8, SR_CTAID.X ;  /* 0x0000000000087919 */ /* 0x000ea60000002500 */
[----:B------:R-:W3:Y:S01]  /*0060*/  LDC.64 R2, c[0x4][R2] ;  /* 0x0100000002027b82 */ /* 0x000ee20000000a00 */
[----:B------:R-:W4:Y:S01]  /*0070*/  LDCU.64 UR6, c[0x4][0x8] ;  /* 0x01000100ff0677ac */ /* 0x000f220008000a00 */
[----:B------:R-:W5:Y:S01]  /*0080*/  LDCU UR5, c[0x0][0x2fc] ;  /* 0x00005f80ff0577ac */ /* 0x000f620008000800 */
[----:B0-----:R-:W-:Y:S01]  /*0090*/  IADD3 R6, P0, PT, R1, UR4, RZ ;  /* 0x0000000401067c10 */ /* 0x001fe2000ff1e0ff */
[----:B----4-:R-:W-:-:S02]  /*00a0*/  IMAD.U32 R4, RZ, RZ, UR6 ;  /* 0x00000006ff047e24 */ /* 0x010fc4000f8e00ff */
[----:B------:R-:W-:Y:S02]  /*00b0*/  IMAD.U32 R5, RZ, RZ, UR7 ;  /* 0x00000007ff057e24 */ /* 0x000fe4000f8e00ff */
[----:B-----5:R-:W-:Y:S01]  /*00c0*/  IMAD.X R7, RZ, RZ, UR5, P0 ;  /* 0x00000005ff077e24 */ /* 0x020fe200080e06ff */
[----:B-1----:R-:W-:Y:S01]  /*00d0*/  SHF.R.U32.HI R0, RZ, 0x5, R9 ;  /* 0x00000005ff007819 */ /* 0x002fe20000011609 */
[----:B--2---:R0:W-:Y:S04]  /*00e0*/  STL.64 [R1], R8 ;  /* 0x0000000801007387 */ /* 0x0041e80000100a00 */
[----:B------:R0:W-:Y:S02]  /*00f0*/  STL [R1+0x8], R0 ;  /* 0x0000080001007387 */ /* 0x0001e40000100800 */
[----:B------:R-:W-:-:S07]  /*0100*/  LEPC R20, `(.L_x_0) ;  /* 0x000000001014794e */ /* 0x000fce0000000000 */
[----:B0--3--:R-:W-:Y:S05]  /*0110*/  CALL.ABS.NOINC R2 ;  /* 0x0000000002007343 */ /* 0x009fea0003c00000 */
.L_x_0:
[----:B------:R-:W-:Y:S05]  /*0120*/  EXIT ;  /* 0x000000000000794d */ /* 0x000fea0003800000 */
.L_x_1:
[----:B------:R-:W-:-:S00]  /*0130*/  BRA `(.L_x_1) ;  /* 0xfffffffc00fc7947 */ /* 0x000fc0000383ffff */
[----:B------:R-:W-:-:S00]  /*0140*/  NOP ;  /* 0x0000000000007918 */ /* 0x000fc00000000000 */
        /* <DEDUP_REMOVED lines=11> */
.L_x_2:


//--------------------- .nv.global.init           --------------------------
	.section	.nv.global.init,"aw",@progbits
.nv.global.init:
	.type		$str,@object
	.size		$str,(.L_0 - $str)
$str:
        /*0000*/ 	.byte	0x54, 0x68, 0x65, 0x20, 0x62, 0x6c, 0x6f, 0x63, 0x6b, 0x20, 0x49, 0x44, 0x20, 0x69, 0x73, 0x20
        /*0010*/ 	.byte	0x25, 0x64, 0x20, 0x2d, 0x2d, 0x2d, 0x20, 0x54, 0x68, 0x65, 0x20, 0x74, 0x68, 0x72, 0x65, 0x61
        /*0020*/ 	.byte	0x64, 0x20, 0x49, 0x44, 0x20, 0x69, 0x73, 0x20, 0x25, 0x64, 0x20, 0x2d, 0x2d, 0x2d, 0x20, 0x54
        /*0030*/ 	.byte	0x68, 0x65, 0x20, 0x77, 0x61, 0x72, 0x70, 0x20, 0x49, 0x44, 0x20, 0x25, 0x64, 0x0a, 0x00
.L_0:


//--------------------- .nv.shared.reserved.0     --------------------------
	.section	.nv.shared.reserved.0,"aw",@nobits
	.weak		__nv_reservedSMEM_offset_0_alias
	.size		__nv_reservedSMEM_offset_0_alias, 0, 64
	.other		__nv_reservedSMEM_offset_0_alias,@"STO_CUDA_RESERVED_SHARED STV_DEFAULT"
__nv_reservedSMEM_offset_0_alias:
	.zero		0
	.zero		64


//--------------------- .nv.constant0._Z6test01v  --------------------------
	.section	.nv.constant0._Z6test01v,"a",@progbits
	.sectionflags	@""
	.align	4
.nv.constant0._Z6test01v:
	.zero		896


//--------------------- SYMBOLS --------------------------

	.type		.nv.reservedSmem.offset0,@object
	.size		.nv.reservedSmem.offset0,0x4
	.type		vprintf,@function
